//
// Generated by NVIDIA NVVM Compiler
//
// Compiler Build ID: CL-36424714
// Cuda compilation tools, release 13.0, V13.0.88
// Based on NVVM 20.0.0
//

.version 9.0
.target sm_100
.address_size 64

	// .globl	_Z14global_order_1PdPiS0_S0_i

.visible .entry _Z14global_order_1PdPiS0_S0_i(
	.param .u64 .ptr .align 1 _Z14global_order_1PdPiS0_S0_i_param_0,
	.param .u64 .ptr .align 1 _Z14global_order_1PdPiS0_S0_i_param_1,
	.param .u64 .ptr .align 1 _Z14global_order_1PdPiS0_S0_i_param_2,
	.param .u64 .ptr .align 1 _Z14global_order_1PdPiS0_S0_i_param_3,
	.param .u32 _Z14global_order_1PdPiS0_S0_i_param_4
)
{
	.reg .pred 	%p<3>;
	.reg .b32 	%r<277>;
	.reg .b64 	%rd<527>;
	.reg .b64 	%fd<12>;

	ld.param.u64 	%rd3, [_Z14global_order_1PdPiS0_S0_i_param_0];
	ld.param.u64 	%rd4, [_Z14global_order_1PdPiS0_S0_i_param_1];
	ld.param.u64 	%rd5, [_Z14global_order_1PdPiS0_S0_i_param_2];
	ld.param.u64 	%rd6, [_Z14global_order_1PdPiS0_S0_i_param_3];
	ld.param.u32 	%r10, [_Z14global_order_1PdPiS0_S0_i_param_4];
	mov.u32 	%r1, %tid.x;
	setp.eq.s32 	%p1, %r10, 0;
	mov.f64 	%fd11, 0d0000000000000000;
	mov.u32 	%r275, %r1;
	@%p1 bra 	$L__BB0_4;
	cvta.to.global.u64 	%rd1, %rd5;
	cvta.to.global.u64 	%rd2, %rd4;
	neg.s32 	%r273, %r10;
	mov.f64 	%fd10, 0d0000000000000000;
	mov.u32 	%r275, %r1;
$L__BB0_2:
	bar.sync 	0;
	// begin inline asm
	mov.u64 	%rd7, %clock64;
	// end inline asm
	cvt.u32.u64 	%r12, %rd7;
	mul.wide.s32 	%rd9, %r275, 4;
	add.s64 	%rd10, %rd2, %rd9;
	ld.global.u32 	%r13, [%rd10];
	mul.wide.s32 	%rd11, %r13, 4;
	add.s64 	%rd12, %rd1, %rd11;
	ld.global.u32 	%r14, [%rd12];
	mul.wide.s32 	%rd13, %r14, 4;
	add.s64 	%rd14, %rd2, %rd13;
	ld.global.u32 	%r15, [%rd14];
	mul.wide.s32 	%rd15, %r15, 4;
	add.s64 	%rd16, %rd1, %rd15;
	ld.global.u32 	%r16, [%rd16];
	mul.wide.s32 	%rd17, %r16, 4;
	add.s64 	%rd18, %rd2, %rd17;
	ld.global.u32 	%r17, [%rd18];
	mul.wide.s32 	%rd19, %r17, 4;
	add.s64 	%rd20, %rd1, %rd19;
	ld.global.u32 	%r18, [%rd20];
	mul.wide.s32 	%rd21, %r18, 4;
	add.s64 	%rd22, %rd2, %rd21;
	ld.global.u32 	%r19, [%rd22];
	mul.wide.s32 	%rd23, %r19, 4;
	add.s64 	%rd24, %rd1, %rd23;
	ld.global.u32 	%r20, [%rd24];
	mul.wide.s32 	%rd25, %r20, 4;
	add.s64 	%rd26, %rd2, %rd25;
	ld.global.u32 	%r21, [%rd26];
	mul.wide.s32 	%rd27, %r21, 4;
	add.s64 	%rd28, %rd1, %rd27;
	ld.global.u32 	%r22, [%rd28];
	mul.wide.s32 	%rd29, %r22, 4;
	add.s64 	%rd30, %rd2, %rd29;
	ld.global.u32 	%r23, [%rd30];
	mul.wide.s32 	%rd31, %r23, 4;
	add.s64 	%rd32, %rd1, %rd31;
	ld.global.u32 	%r24, [%rd32];
	mul.wide.s32 	%rd33, %r24, 4;
	add.s64 	%rd34, %rd2, %rd33;
	ld.global.u32 	%r25, [%rd34];
	mul.wide.s32 	%rd35, %r25, 4;
	add.s64 	%rd36, %rd1, %rd35;
	ld.global.u32 	%r26, [%rd36];
	mul.wide.s32 	%rd37, %r26, 4;
	add.s64 	%rd38, %rd2, %rd37;
	ld.global.u32 	%r27, [%rd38];
	mul.wide.s32 	%rd39, %r27, 4;
	add.s64 	%rd40, %rd1, %rd39;
	ld.global.u32 	%r28, [%rd40];
	mul.wide.s32 	%rd41, %r28, 4;
	add.s64 	%rd42, %rd2, %rd41;
	ld.global.u32 	%r29, [%rd42];
	mul.wide.s32 	%rd43, %r29, 4;
	add.s64 	%rd44, %rd1, %rd43;
	ld.global.u32 	%r30, [%rd44];
	mul.wide.s32 	%rd45, %r30, 4;
	add.s64 	%rd46, %rd2, %rd45;
	ld.global.u32 	%r31, [%rd46];
	mul.wide.s32 	%rd47, %r31, 4;
	add.s64 	%rd48, %rd1, %rd47;
	ld.global.u32 	%r32, [%rd48];
	mul.wide.s32 	%rd49, %r32, 4;
	add.s64 	%rd50, %rd2, %rd49;
	ld.global.u32 	%r33, [%rd50];
	mul.wide.s32 	%rd51, %r33, 4;
	add.s64 	%rd52, %rd1, %rd51;
	ld.global.u32 	%r34, [%rd52];
	mul.wide.s32 	%rd53, %r34, 4;
	add.s64 	%rd54, %rd2, %rd53;
	ld.global.u32 	%r35, [%rd54];
	mul.wide.s32 	%rd55, %r35, 4;
	add.s64 	%rd56, %rd1, %rd55;
	ld.global.u32 	%r36, [%rd56];
	mul.wide.s32 	%rd57, %r36, 4;
	add.s64 	%rd58, %rd2, %rd57;
	ld.global.u32 	%r37, [%rd58];
	mul.wide.s32 	%rd59, %r37, 4;
	add.s64 	%rd60, %rd1, %rd59;
	ld.global.u32 	%r38, [%rd60];
	mul.wide.s32 	%rd61, %r38, 4;
	add.s64 	%rd62, %rd2, %rd61;
	ld.global.u32 	%r39, [%rd62];
	mul.wide.s32 	%rd63, %r39, 4;
	add.s64 	%rd64, %rd1, %rd63;
	ld.global.u32 	%r40, [%rd64];
	mul.wide.s32 	%rd65, %r40, 4;
	add.s64 	%rd66, %rd2, %rd65;
	ld.global.u32 	%r41, [%rd66];
	mul.wide.s32 	%rd67, %r41, 4;
	add.s64 	%rd68, %rd1, %rd67;
	ld.global.u32 	%r42, [%rd68];
	mul.wide.s32 	%rd69, %r42, 4;
	add.s64 	%rd70, %rd2, %rd69;
	ld.global.u32 	%r43, [%rd70];
	mul.wide.s32 	%rd71, %r43, 4;
	add.s64 	%rd72, %rd1, %rd71;
	ld.global.u32 	%r44, [%rd72];
	mul.wide.s32 	%rd73, %r44, 4;
	add.s64 	%rd74, %rd2, %rd73;
	ld.global.u32 	%r45, [%rd74];
	mul.wide.s32 	%rd75, %r45, 4;
	add.s64 	%rd76, %rd1, %rd75;
	ld.global.u32 	%r46, [%rd76];
	mul.wide.s32 	%rd77, %r46, 4;
	add.s64 	%rd78, %rd2, %rd77;
	ld.global.u32 	%r47, [%rd78];
	mul.wide.s32 	%rd79, %r47, 4;
	add.s64 	%rd80, %rd1, %rd79;
	ld.global.u32 	%r48, [%rd80];
	mul.wide.s32 	%rd81, %r48, 4;
	add.s64 	%rd82, %rd2, %rd81;
	ld.global.u32 	%r49, [%rd82];
	mul.wide.s32 	%rd83, %r49, 4;
	add.s64 	%rd84, %rd1, %rd83;
	ld.global.u32 	%r50, [%rd84];
	mul.wide.s32 	%rd85, %r50, 4;
	add.s64 	%rd86, %rd2, %rd85;
	ld.global.u32 	%r51, [%rd86];
	mul.wide.s32 	%rd87, %r51, 4;
	add.s64 	%rd88, %rd1, %rd87;
	ld.global.u32 	%r52, [%rd88];
	mul.wide.s32 	%rd89, %r52, 4;
	add.s64 	%rd90, %rd2, %rd89;
	ld.global.u32 	%r53, [%rd90];
	mul.wide.s32 	%rd91, %r53, 4;
	add.s64 	%rd92, %rd1, %rd91;
	ld.global.u32 	%r54, [%rd92];
	mul.wide.s32 	%rd93, %r54, 4;
	add.s64 	%rd94, %rd2, %rd93;
	ld.global.u32 	%r55, [%rd94];
	mul.wide.s32 	%rd95, %r55, 4;
	add.s64 	%rd96, %rd1, %rd95;
	ld.global.u32 	%r56, [%rd96];
	mul.wide.s32 	%rd97, %r56, 4;
	add.s64 	%rd98, %rd2, %rd97;
	ld.global.u32 	%r57, [%rd98];
	mul.wide.s32 	%rd99, %r57, 4;
	add.s64 	%rd100, %rd1, %rd99;
	ld.global.u32 	%r58, [%rd100];
	mul.wide.s32 	%rd101, %r58, 4;
	add.s64 	%rd102, %rd2, %rd101;
	ld.global.u32 	%r59, [%rd102];
	mul.wide.s32 	%rd103, %r59, 4;
	add.s64 	%rd104, %rd1, %rd103;
	ld.global.u32 	%r60, [%rd104];
	mul.wide.s32 	%rd105, %r60, 4;
	add.s64 	%rd106, %rd2, %rd105;
	ld.global.u32 	%r61, [%rd106];
	mul.wide.s32 	%rd107, %r61, 4;
	add.s64 	%rd108, %rd1, %rd107;
	ld.global.u32 	%r62, [%rd108];
	mul.wide.s32 	%rd109, %r62, 4;
	add.s64 	%rd110, %rd2, %rd109;
	ld.global.u32 	%r63, [%rd110];
	mul.wide.s32 	%rd111, %r63, 4;
	add.s64 	%rd112, %rd1, %rd111;
	ld.global.u32 	%r64, [%rd112];
	mul.wide.s32 	%rd113, %r64, 4;
	add.s64 	%rd114, %rd2, %rd113;
	ld.global.u32 	%r65, [%rd114];
	mul.wide.s32 	%rd115, %r65, 4;
	add.s64 	%rd116, %rd1, %rd115;
	ld.global.u32 	%r66, [%rd116];
	mul.wide.s32 	%rd117, %r66, 4;
	add.s64 	%rd118, %rd2, %rd117;
	ld.global.u32 	%r67, [%rd118];
	mul.wide.s32 	%rd119, %r67, 4;
	add.s64 	%rd120, %rd1, %rd119;
	ld.global.u32 	%r68, [%rd120];
	mul.wide.s32 	%rd121, %r68, 4;
	add.s64 	%rd122, %rd2, %rd121;
	ld.global.u32 	%r69, [%rd122];
	mul.wide.s32 	%rd123, %r69, 4;
	add.s64 	%rd124, %rd1, %rd123;
	ld.global.u32 	%r70, [%rd124];
	mul.wide.s32 	%rd125, %r70, 4;
	add.s64 	%rd126, %rd2, %rd125;
	ld.global.u32 	%r71, [%rd126];
	mul.wide.s32 	%rd127, %r71, 4;
	add.s64 	%rd128, %rd1, %rd127;
	ld.global.u32 	%r72, [%rd128];
	mul.wide.s32 	%rd129, %r72, 4;
	add.s64 	%rd130, %rd2, %rd129;
	ld.global.u32 	%r73, [%rd130];
	mul.wide.s32 	%rd131, %r73, 4;
	add.s64 	%rd132, %rd1, %rd131;
	ld.global.u32 	%r74, [%rd132];
	mul.wide.s32 	%rd133, %r74, 4;
	add.s64 	%rd134, %rd2, %rd133;
	ld.global.u32 	%r75, [%rd134];
	mul.wide.s32 	%rd135, %r75, 4;
	add.s64 	%rd136, %rd1, %rd135;
	ld.global.u32 	%r76, [%rd136];
	mul.wide.s32 	%rd137, %r76, 4;
	add.s64 	%rd138, %rd2, %rd137;
	ld.global.u32 	%r77, [%rd138];
	mul.wide.s32 	%rd139, %r77, 4;
	add.s64 	%rd140, %rd1, %rd139;
	ld.global.u32 	%r78, [%rd140];
	mul.wide.s32 	%rd141, %r78, 4;
	add.s64 	%rd142, %rd2, %rd141;
	ld.global.u32 	%r79, [%rd142];
	mul.wide.s32 	%rd143, %r79, 4;
	add.s64 	%rd144, %rd1, %rd143;
	ld.global.u32 	%r80, [%rd144];
	mul.wide.s32 	%rd145, %r80, 4;
	add.s64 	%rd146, %rd2, %rd145;
	ld.global.u32 	%r81, [%rd146];
	mul.wide.s32 	%rd147, %r81, 4;
	add.s64 	%rd148, %rd1, %rd147;
	ld.global.u32 	%r82, [%rd148];
	mul.wide.s32 	%rd149, %r82, 4;
	add.s64 	%rd150, %rd2, %rd149;
	ld.global.u32 	%r83, [%rd150];
	mul.wide.s32 	%rd151, %r83, 4;
	add.s64 	%rd152, %rd1, %rd151;
	ld.global.u32 	%r84, [%rd152];
	mul.wide.s32 	%rd153, %r84, 4;
	add.s64 	%rd154, %rd2, %rd153;
	ld.global.u32 	%r85, [%rd154];
	mul.wide.s32 	%rd155, %r85, 4;
	add.s64 	%rd156, %rd1, %rd155;
	ld.global.u32 	%r86, [%rd156];
	mul.wide.s32 	%rd157, %r86, 4;
	add.s64 	%rd158, %rd2, %rd157;
	ld.global.u32 	%r87, [%rd158];
	mul.wide.s32 	%rd159, %r87, 4;
	add.s64 	%rd160, %rd1, %rd159;
	ld.global.u32 	%r88, [%rd160];
	mul.wide.s32 	%rd161, %r88, 4;
	add.s64 	%rd162, %rd2, %rd161;
	ld.global.u32 	%r89, [%rd162];
	mul.wide.s32 	%rd163, %r89, 4;
	add.s64 	%rd164, %rd1, %rd163;
	ld.global.u32 	%r90, [%rd164];
	mul.wide.s32 	%rd165, %r90, 4;
	add.s64 	%rd166, %rd2, %rd165;
	ld.global.u32 	%r91, [%rd166];
	mul.wide.s32 	%rd167, %r91, 4;
	add.s64 	%rd168, %rd1, %rd167;
	ld.global.u32 	%r92, [%rd168];
	mul.wide.s32 	%rd169, %r92, 4;
	add.s64 	%rd170, %rd2, %rd169;
	ld.global.u32 	%r93, [%rd170];
	mul.wide.s32 	%rd171, %r93, 4;
	add.s64 	%rd172, %rd1, %rd171;
	ld.global.u32 	%r94, [%rd172];
	mul.wide.s32 	%rd173, %r94, 4;
	add.s64 	%rd174, %rd2, %rd173;
	ld.global.u32 	%r95, [%rd174];
	mul.wide.s32 	%rd175, %r95, 4;
	add.s64 	%rd176, %rd1, %rd175;
	ld.global.u32 	%r96, [%rd176];
	mul.wide.s32 	%rd177, %r96, 4;
	add.s64 	%rd178, %rd2, %rd177;
	ld.global.u32 	%r97, [%rd178];
	mul.wide.s32 	%rd179, %r97, 4;
	add.s64 	%rd180, %rd1, %rd179;
	ld.global.u32 	%r98, [%rd180];
	mul.wide.s32 	%rd181, %r98, 4;
	add.s64 	%rd182, %rd2, %rd181;
	ld.global.u32 	%r99, [%rd182];
	mul.wide.s32 	%rd183, %r99, 4;
	add.s64 	%rd184, %rd1, %rd183;
	ld.global.u32 	%r100, [%rd184];
	mul.wide.s32 	%rd185, %r100, 4;
	add.s64 	%rd186, %rd2, %rd185;
	ld.global.u32 	%r101, [%rd186];
	mul.wide.s32 	%rd187, %r101, 4;
	add.s64 	%rd188, %rd1, %rd187;
	ld.global.u32 	%r102, [%rd188];
	mul.wide.s32 	%rd189, %r102, 4;
	add.s64 	%rd190, %rd2, %rd189;
	ld.global.u32 	%r103, [%rd190];
	mul.wide.s32 	%rd191, %r103, 4;
	add.s64 	%rd192, %rd1, %rd191;
	ld.global.u32 	%r104, [%rd192];
	mul.wide.s32 	%rd193, %r104, 4;
	add.s64 	%rd194, %rd2, %rd193;
	ld.global.u32 	%r105, [%rd194];
	mul.wide.s32 	%rd195, %r105, 4;
	add.s64 	%rd196, %rd1, %rd195;
	ld.global.u32 	%r106, [%rd196];
	mul.wide.s32 	%rd197, %r106, 4;
	add.s64 	%rd198, %rd2, %rd197;
	ld.global.u32 	%r107, [%rd198];
	mul.wide.s32 	%rd199, %r107, 4;
	add.s64 	%rd200, %rd1, %rd199;
	ld.global.u32 	%r108, [%rd200];
	mul.wide.s32 	%rd201, %r108, 4;
	add.s64 	%rd202, %rd2, %rd201;
	ld.global.u32 	%r109, [%rd202];
	mul.wide.s32 	%rd203, %r109, 4;
	add.s64 	%rd204, %rd1, %rd203;
	ld.global.u32 	%r110, [%rd204];
	mul.wide.s32 	%rd205, %r110, 4;
	add.s64 	%rd206, %rd2, %rd205;
	ld.global.u32 	%r111, [%rd206];
	mul.wide.s32 	%rd207, %r111, 4;
	add.s64 	%rd208, %rd1, %rd207;
	ld.global.u32 	%r112, [%rd208];
	mul.wide.s32 	%rd209, %r112, 4;
	add.s64 	%rd210, %rd2, %rd209;
	ld.global.u32 	%r113, [%rd210];
	mul.wide.s32 	%rd211, %r113, 4;
	add.s64 	%rd212, %rd1, %rd211;
	ld.global.u32 	%r114, [%rd212];
	mul.wide.s32 	%rd213, %r114, 4;
	add.s64 	%rd214, %rd2, %rd213;
	ld.global.u32 	%r115, [%rd214];
	mul.wide.s32 	%rd215, %r115, 4;
	add.s64 	%rd216, %rd1, %rd215;
	ld.global.u32 	%r116, [%rd216];
	mul.wide.s32 	%rd217, %r116, 4;
	add.s64 	%rd218, %rd2, %rd217;
	ld.global.u32 	%r117, [%rd218];
	mul.wide.s32 	%rd219, %r117, 4;
	add.s64 	%rd220, %rd1, %rd219;
	ld.global.u32 	%r118, [%rd220];
	mul.wide.s32 	%rd221, %r118, 4;
	add.s64 	%rd222, %rd2, %rd221;
	ld.global.u32 	%r119, [%rd222];
	mul.wide.s32 	%rd223, %r119, 4;
	add.s64 	%rd224, %rd1, %rd223;
	ld.global.u32 	%r120, [%rd224];
	mul.wide.s32 	%rd225, %r120, 4;
	add.s64 	%rd226, %rd2, %rd225;
	ld.global.u32 	%r121, [%rd226];
	mul.wide.s32 	%rd227, %r121, 4;
	add.s64 	%rd228, %rd1, %rd227;
	ld.global.u32 	%r122, [%rd228];
	mul.wide.s32 	%rd229, %r122, 4;
	add.s64 	%rd230, %rd2, %rd229;
	ld.global.u32 	%r123, [%rd230];
	mul.wide.s32 	%rd231, %r123, 4;
	add.s64 	%rd232, %rd1, %rd231;
	ld.global.u32 	%r124, [%rd232];
	mul.wide.s32 	%rd233, %r124, 4;
	add.s64 	%rd234, %rd2, %rd233;
	ld.global.u32 	%r125, [%rd234];
	mul.wide.s32 	%rd235, %r125, 4;
	add.s64 	%rd236, %rd1, %rd235;
	ld.global.u32 	%r126, [%rd236];
	mul.wide.s32 	%rd237, %r126, 4;
	add.s64 	%rd238, %rd2, %rd237;
	ld.global.u32 	%r127, [%rd238];
	mul.wide.s32 	%rd239, %r127, 4;
	add.s64 	%rd240, %rd1, %rd239;
	ld.global.u32 	%r128, [%rd240];
	mul.wide.s32 	%rd241, %r128, 4;
	add.s64 	%rd242, %rd2, %rd241;
	ld.global.u32 	%r129, [%rd242];
	mul.wide.s32 	%rd243, %r129, 4;
	add.s64 	%rd244, %rd1, %rd243;
	ld.global.u32 	%r130, [%rd244];
	mul.wide.s32 	%rd245, %r130, 4;
	add.s64 	%rd246, %rd2, %rd245;
	ld.global.u32 	%r131, [%rd246];
	mul.wide.s32 	%rd247, %r131, 4;
	add.s64 	%rd248, %rd1, %rd247;
	ld.global.u32 	%r132, [%rd248];
	mul.wide.s32 	%rd249, %r132, 4;
	add.s64 	%rd250, %rd2, %rd249;
	ld.global.u32 	%r133, [%rd250];
	mul.wide.s32 	%rd251, %r133, 4;
	add.s64 	%rd252, %rd1, %rd251;
	ld.global.u32 	%r134, [%rd252];
	mul.wide.s32 	%rd253, %r134, 4;
	add.s64 	%rd254, %rd2, %rd253;
	ld.global.u32 	%r135, [%rd254];
	mul.wide.s32 	%rd255, %r135, 4;
	add.s64 	%rd256, %rd1, %rd255;
	ld.global.u32 	%r136, [%rd256];
	mul.wide.s32 	%rd257, %r136, 4;
	add.s64 	%rd258, %rd2, %rd257;
	ld.global.u32 	%r137, [%rd258];
	mul.wide.s32 	%rd259, %r137, 4;
	add.s64 	%rd260, %rd1, %rd259;
	ld.global.u32 	%r138, [%rd260];
	mul.wide.s32 	%rd261, %r138, 4;
	add.s64 	%rd262, %rd2, %rd261;
	ld.global.u32 	%r139, [%rd262];
	mul.wide.s32 	%rd263, %r139, 4;
	add.s64 	%rd264, %rd1, %rd263;
	ld.global.u32 	%r140, [%rd264];
	mul.wide.s32 	%rd265, %r140, 4;
	add.s64 	%rd266, %rd2, %rd265;
	ld.global.u32 	%r141, [%rd266];
	mul.wide.s32 	%rd267, %r141, 4;
	add.s64 	%rd268, %rd1, %rd267;
	ld.global.u32 	%r142, [%rd268];
	mul.wide.s32 	%rd269, %r142, 4;
	add.s64 	%rd270, %rd2, %rd269;
	ld.global.u32 	%r143, [%rd270];
	mul.wide.s32 	%rd271, %r143, 4;
	add.s64 	%rd272, %rd1, %rd271;
	ld.global.u32 	%r144, [%rd272];
	mul.wide.s32 	%rd273, %r144, 4;
	add.s64 	%rd274, %rd2, %rd273;
	ld.global.u32 	%r145, [%rd274];
	mul.wide.s32 	%rd275, %r145, 4;
	add.s64 	%rd276, %rd1, %rd275;
	ld.global.u32 	%r146, [%rd276];
	mul.wide.s32 	%rd277, %r146, 4;
	add.s64 	%rd278, %rd2, %rd277;
	ld.global.u32 	%r147, [%rd278];
	mul.wide.s32 	%rd279, %r147, 4;
	add.s64 	%rd280, %rd1, %rd279;
	ld.global.u32 	%r148, [%rd280];
	mul.wide.s32 	%rd281, %r148, 4;
	add.s64 	%rd282, %rd2, %rd281;
	ld.global.u32 	%r149, [%rd282];
	mul.wide.s32 	%rd283, %r149, 4;
	add.s64 	%rd284, %rd1, %rd283;
	ld.global.u32 	%r150, [%rd284];
	mul.wide.s32 	%rd285, %r150, 4;
	add.s64 	%rd286, %rd2, %rd285;
	ld.global.u32 	%r151, [%rd286];
	mul.wide.s32 	%rd287, %r151, 4;
	add.s64 	%rd288, %rd1, %rd287;
	ld.global.u32 	%r152, [%rd288];
	mul.wide.s32 	%rd289, %r152, 4;
	add.s64 	%rd290, %rd2, %rd289;
	ld.global.u32 	%r153, [%rd290];
	mul.wide.s32 	%rd291, %r153, 4;
	add.s64 	%rd292, %rd1, %rd291;
	ld.global.u32 	%r154, [%rd292];
	mul.wide.s32 	%rd293, %r154, 4;
	add.s64 	%rd294, %rd2, %rd293;
	ld.global.u32 	%r155, [%rd294];
	mul.wide.s32 	%rd295, %r155, 4;
	add.s64 	%rd296, %rd1, %rd295;
	ld.global.u32 	%r156, [%rd296];
	mul.wide.s32 	%rd297, %r156, 4;
	add.s64 	%rd298, %rd2, %rd297;
	ld.global.u32 	%r157, [%rd298];
	mul.wide.s32 	%rd299, %r157, 4;
	add.s64 	%rd300, %rd1, %rd299;
	ld.global.u32 	%r158, [%rd300];
	mul.wide.s32 	%rd301, %r158, 4;
	add.s64 	%rd302, %rd2, %rd301;
	ld.global.u32 	%r159, [%rd302];
	mul.wide.s32 	%rd303, %r159, 4;
	add.s64 	%rd304, %rd1, %rd303;
	ld.global.u32 	%r160, [%rd304];
	mul.wide.s32 	%rd305, %r160, 4;
	add.s64 	%rd306, %rd2, %rd305;
	ld.global.u32 	%r161, [%rd306];
	mul.wide.s32 	%rd307, %r161, 4;
	add.s64 	%rd308, %rd1, %rd307;
	ld.global.u32 	%r162, [%rd308];
	mul.wide.s32 	%rd309, %r162, 4;
	add.s64 	%rd310, %rd2, %rd309;
	ld.global.u32 	%r163, [%rd310];
	mul.wide.s32 	%rd311, %r163, 4;
	add.s64 	%rd312, %rd1, %rd311;
	ld.global.u32 	%r164, [%rd312];
	mul.wide.s32 	%rd313, %r164, 4;
	add.s64 	%rd314, %rd2, %rd313;
	ld.global.u32 	%r165, [%rd314];
	mul.wide.s32 	%rd315, %r165, 4;
	add.s64 	%rd316, %rd1, %rd315;
	ld.global.u32 	%r166, [%rd316];
	mul.wide.s32 	%rd317, %r166, 4;
	add.s64 	%rd318, %rd2, %rd317;
	ld.global.u32 	%r167, [%rd318];
	mul.wide.s32 	%rd319, %r167, 4;
	add.s64 	%rd320, %rd1, %rd319;
	ld.global.u32 	%r168, [%rd320];
	mul.wide.s32 	%rd321, %r168, 4;
	add.s64 	%rd322, %rd2, %rd321;
	ld.global.u32 	%r169, [%rd322];
	mul.wide.s32 	%rd323, %r169, 4;
	add.s64 	%rd324, %rd1, %rd323;
	ld.global.u32 	%r170, [%rd324];
	mul.wide.s32 	%rd325, %r170, 4;
	add.s64 	%rd326, %rd2, %rd325;
	ld.global.u32 	%r171, [%rd326];
	mul.wide.s32 	%rd327, %r171, 4;
	add.s64 	%rd328, %rd1, %rd327;
	ld.global.u32 	%r172, [%rd328];
	mul.wide.s32 	%rd329, %r172, 4;
	add.s64 	%rd330, %rd2, %rd329;
	ld.global.u32 	%r173, [%rd330];
	mul.wide.s32 	%rd331, %r173, 4;
	add.s64 	%rd332, %rd1, %rd331;
	ld.global.u32 	%r174, [%rd332];
	mul.wide.s32 	%rd333, %r174, 4;
	add.s64 	%rd334, %rd2, %rd333;
	ld.global.u32 	%r175, [%rd334];
	mul.wide.s32 	%rd335, %r175, 4;
	add.s64 	%rd336, %rd1, %rd335;
	ld.global.u32 	%r176, [%rd336];
	mul.wide.s32 	%rd337, %r176, 4;
	add.s64 	%rd338, %rd2, %rd337;
	ld.global.u32 	%r177, [%rd338];
	mul.wide.s32 	%rd339, %r177, 4;
	add.s64 	%rd340, %rd1, %rd339;
	ld.global.u32 	%r178, [%rd340];
	mul.wide.s32 	%rd341, %r178, 4;
	add.s64 	%rd342, %rd2, %rd341;
	ld.global.u32 	%r179, [%rd342];
	mul.wide.s32 	%rd343, %r179, 4;
	add.s64 	%rd344, %rd1, %rd343;
	ld.global.u32 	%r180, [%rd344];
	mul.wide.s32 	%rd345, %r180, 4;
	add.s64 	%rd346, %rd2, %rd345;
	ld.global.u32 	%r181, [%rd346];
	mul.wide.s32 	%rd347, %r181, 4;
	add.s64 	%rd348, %rd1, %rd347;
	ld.global.u32 	%r182, [%rd348];
	mul.wide.s32 	%rd349, %r182, 4;
	add.s64 	%rd350, %rd2, %rd349;
	ld.global.u32 	%r183, [%rd350];
	mul.wide.s32 	%rd351, %r183, 4;
	add.s64 	%rd352, %rd1, %rd351;
	ld.global.u32 	%r184, [%rd352];
	mul.wide.s32 	%rd353, %r184, 4;
	add.s64 	%rd354, %rd2, %rd353;
	ld.global.u32 	%r185, [%rd354];
	mul.wide.s32 	%rd355, %r185, 4;
	add.s64 	%rd356, %rd1, %rd355;
	ld.global.u32 	%r186, [%rd356];
	mul.wide.s32 	%rd357, %r186, 4;
	add.s64 	%rd358, %rd2, %rd357;
	ld.global.u32 	%r187, [%rd358];
	mul.wide.s32 	%rd359, %r187, 4;
	add.s64 	%rd360, %rd1, %rd359;
	ld.global.u32 	%r188, [%rd360];
	mul.wide.s32 	%rd361, %r188, 4;
	add.s64 	%rd362, %rd2, %rd361;
	ld.global.u32 	%r189, [%rd362];
	mul.wide.s32 	%rd363, %r189, 4;
	add.s64 	%rd364, %rd1, %rd363;
	ld.global.u32 	%r190, [%rd364];
	mul.wide.s32 	%rd365, %r190, 4;
	add.s64 	%rd366, %rd2, %rd365;
	ld.global.u32 	%r191, [%rd366];
	mul.wide.s32 	%rd367, %r191, 4;
	add.s64 	%rd368, %rd1, %rd367;
	ld.global.u32 	%r192, [%rd368];
	mul.wide.s32 	%rd369, %r192, 4;
	add.s64 	%rd370, %rd2, %rd369;
	ld.global.u32 	%r193, [%rd370];
	mul.wide.s32 	%rd371, %r193, 4;
	add.s64 	%rd372, %rd1, %rd371;
	ld.global.u32 	%r194, [%rd372];
	mul.wide.s32 	%rd373, %r194, 4;
	add.s64 	%rd374, %rd2, %rd373;
	ld.global.u32 	%r195, [%rd374];
	mul.wide.s32 	%rd375, %r195, 4;
	add.s64 	%rd376, %rd1, %rd375;
	ld.global.u32 	%r196, [%rd376];
	mul.wide.s32 	%rd377, %r196, 4;
	add.s64 	%rd378, %rd2, %rd377;
	ld.global.u32 	%r197, [%rd378];
	mul.wide.s32 	%rd379, %r197, 4;
	add.s64 	%rd380, %rd1, %rd379;
	ld.global.u32 	%r198, [%rd380];
	mul.wide.s32 	%rd381, %r198, 4;
	add.s64 	%rd382, %rd2, %rd381;
	ld.global.u32 	%r199, [%rd382];
	mul.wide.s32 	%rd383, %r199, 4;
	add.s64 	%rd384, %rd1, %rd383;
	ld.global.u32 	%r200, [%rd384];
	mul.wide.s32 	%rd385, %r200, 4;
	add.s64 	%rd386, %rd2, %rd385;
	ld.global.u32 	%r201, [%rd386];
	mul.wide.s32 	%rd387, %r201, 4;
	add.s64 	%rd388, %rd1, %rd387;
	ld.global.u32 	%r202, [%rd388];
	mul.wide.s32 	%rd389, %r202, 4;
	add.s64 	%rd390, %rd2, %rd389;
	ld.global.u32 	%r203, [%rd390];
	mul.wide.s32 	%rd391, %r203, 4;
	add.s64 	%rd392, %rd1, %rd391;
	ld.global.u32 	%r204, [%rd392];
	mul.wide.s32 	%rd393, %r204, 4;
	add.s64 	%rd394, %rd2, %rd393;
	ld.global.u32 	%r205, [%rd394];
	mul.wide.s32 	%rd395, %r205, 4;
	add.s64 	%rd396, %rd1, %rd395;
	ld.global.u32 	%r206, [%rd396];
	mul.wide.s32 	%rd397, %r206, 4;
	add.s64 	%rd398, %rd2, %rd397;
	ld.global.u32 	%r207, [%rd398];
	mul.wide.s32 	%rd399, %r207, 4;
	add.s64 	%rd400, %rd1, %rd399;
	ld.global.u32 	%r208, [%rd400];
	mul.wide.s32 	%rd401, %r208, 4;
	add.s64 	%rd402, %rd2, %rd401;
	ld.global.u32 	%r209, [%rd402];
	mul.wide.s32 	%rd403, %r209, 4;
	add.s64 	%rd404, %rd1, %rd403;
	ld.global.u32 	%r210, [%rd404];
	mul.wide.s32 	%rd405, %r210, 4;
	add.s64 	%rd406, %rd2, %rd405;
	ld.global.u32 	%r211, [%rd406];
	mul.wide.s32 	%rd407, %r211, 4;
	add.s64 	%rd408, %rd1, %rd407;
	ld.global.u32 	%r212, [%rd408];
	mul.wide.s32 	%rd409, %r212, 4;
	add.s64 	%rd410, %rd2, %rd409;
	ld.global.u32 	%r213, [%rd410];
	mul.wide.s32 	%rd411, %r213, 4;
	add.s64 	%rd412, %rd1, %rd411;
	ld.global.u32 	%r214, [%rd412];
	mul.wide.s32 	%rd413, %r214, 4;
	add.s64 	%rd414, %rd2, %rd413;
	ld.global.u32 	%r215, [%rd414];
	mul.wide.s32 	%rd415, %r215, 4;
	add.s64 	%rd416, %rd1, %rd415;
	ld.global.u32 	%r216, [%rd416];
	mul.wide.s32 	%rd417, %r216, 4;
	add.s64 	%rd418, %rd2, %rd417;
	ld.global.u32 	%r217, [%rd418];
	mul.wide.s32 	%rd419, %r217, 4;
	add.s64 	%rd420, %rd1, %rd419;
	ld.global.u32 	%r218, [%rd420];
	mul.wide.s32 	%rd421, %r218, 4;
	add.s64 	%rd422, %rd2, %rd421;
	ld.global.u32 	%r219, [%rd422];
	mul.wide.s32 	%rd423, %r219, 4;
	add.s64 	%rd424, %rd1, %rd423;
	ld.global.u32 	%r220, [%rd424];
	mul.wide.s32 	%rd425, %r220, 4;
	add.s64 	%rd426, %rd2, %rd425;
	ld.global.u32 	%r221, [%rd426];
	mul.wide.s32 	%rd427, %r221, 4;
	add.s64 	%rd428, %rd1, %rd427;
	ld.global.u32 	%r222, [%rd428];
	mul.wide.s32 	%rd429, %r222, 4;
	add.s64 	%rd430, %rd2, %rd429;
	ld.global.u32 	%r223, [%rd430];
	mul.wide.s32 	%rd431, %r223, 4;
	add.s64 	%rd432, %rd1, %rd431;
	ld.global.u32 	%r224, [%rd432];
	mul.wide.s32 	%rd433, %r224, 4;
	add.s64 	%rd434, %rd2, %rd433;
	ld.global.u32 	%r225, [%rd434];
	mul.wide.s32 	%rd435, %r225, 4;
	add.s64 	%rd436, %rd1, %rd435;
	ld.global.u32 	%r226, [%rd436];
	mul.wide.s32 	%rd437, %r226, 4;
	add.s64 	%rd438, %rd2, %rd437;
	ld.global.u32 	%r227, [%rd438];
	mul.wide.s32 	%rd439, %r227, 4;
	add.s64 	%rd440, %rd1, %rd439;
	ld.global.u32 	%r228, [%rd440];
	mul.wide.s32 	%rd441, %r228, 4;
	add.s64 	%rd442, %rd2, %rd441;
	ld.global.u32 	%r229, [%rd442];
	mul.wide.s32 	%rd443, %r229, 4;
	add.s64 	%rd444, %rd1, %rd443;
	ld.global.u32 	%r230, [%rd444];
	mul.wide.s32 	%rd445, %r230, 4;
	add.s64 	%rd446, %rd2, %rd445;
	ld.global.u32 	%r231, [%rd446];
	mul.wide.s32 	%rd447, %r231, 4;
	add.s64 	%rd448, %rd1, %rd447;
	ld.global.u32 	%r232, [%rd448];
	mul.wide.s32 	%rd449, %r232, 4;
	add.s64 	%rd450, %rd2, %rd449;
	ld.global.u32 	%r233, [%rd450];
	mul.wide.s32 	%rd451, %r233, 4;
	add.s64 	%rd452, %rd1, %rd451;
	ld.global.u32 	%r234, [%rd452];
	mul.wide.s32 	%rd453, %r234, 4;
	add.s64 	%rd454, %rd2, %rd453;
	ld.global.u32 	%r235, [%rd454];
	mul.wide.s32 	%rd455, %r235, 4;
	add.s64 	%rd456, %rd1, %rd455;
	ld.global.u32 	%r236, [%rd456];
	mul.wide.s32 	%rd457, %r236, 4;
	add.s64 	%rd458, %rd2, %rd457;
	ld.global.u32 	%r237, [%rd458];
	mul.wide.s32 	%rd459, %r237, 4;
	add.s64 	%rd460, %rd1, %rd459;
	ld.global.u32 	%r238, [%rd460];
	mul.wide.s32 	%rd461, %r238, 4;
	add.s64 	%rd462, %rd2, %rd461;
	ld.global.u32 	%r239, [%rd462];
	mul.wide.s32 	%rd463, %r239, 4;
	add.s64 	%rd464, %rd1, %rd463;
	ld.global.u32 	%r240, [%rd464];
	mul.wide.s32 	%rd465, %r240, 4;
	add.s64 	%rd466, %rd2, %rd465;
	ld.global.u32 	%r241, [%rd466];
	mul.wide.s32 	%rd467, %r241, 4;
	add.s64 	%rd468, %rd1, %rd467;
	ld.global.u32 	%r242, [%rd468];
	mul.wide.s32 	%rd469, %r242, 4;
	add.s64 	%rd470, %rd2, %rd469;
	ld.global.u32 	%r243, [%rd470];
	mul.wide.s32 	%rd471, %r243, 4;
	add.s64 	%rd472, %rd1, %rd471;
	ld.global.u32 	%r244, [%rd472];
	mul.wide.s32 	%rd473, %r244, 4;
	add.s64 	%rd474, %rd2, %rd473;
	ld.global.u32 	%r245, [%rd474];
	mul.wide.s32 	%rd475, %r245, 4;
	add.s64 	%rd476, %rd1, %rd475;
	ld.global.u32 	%r246, [%rd476];
	mul.wide.s32 	%rd477, %r246, 4;
	add.s64 	%rd478, %rd2, %rd477;
	ld.global.u32 	%r247, [%rd478];
	mul.wide.s32 	%rd479, %r247, 4;
	add.s64 	%rd480, %rd1, %rd479;
	ld.global.u32 	%r248, [%rd480];
	mul.wide.s32 	%rd481, %r248, 4;
	add.s64 	%rd482, %rd2, %rd481;
	ld.global.u32 	%r249, [%rd482];
	mul.wide.s32 	%rd483, %r249, 4;
	add.s64 	%rd484, %rd1, %rd483;
	ld.global.u32 	%r250, [%rd484];
	mul.wide.s32 	%rd485, %r250, 4;
	add.s64 	%rd486, %rd2, %rd485;
	ld.global.u32 	%r251, [%rd486];
	mul.wide.s32 	%rd487, %r251, 4;
	add.s64 	%rd488, %rd1, %rd487;
	ld.global.u32 	%r252, [%rd488];
	mul.wide.s32 	%rd489, %r252, 4;
	add.s64 	%rd490, %rd2, %rd489;
	ld.global.u32 	%r253, [%rd490];
	mul.wide.s32 	%rd491, %r253, 4;
	add.s64 	%rd492, %rd1, %rd491;
	ld.global.u32 	%r254, [%rd492];
	mul.wide.s32 	%rd493, %r254, 4;
	add.s64 	%rd494, %rd2, %rd493;
	ld.global.u32 	%r255, [%rd494];
	mul.wide.s32 	%rd495, %r255, 4;
	add.s64 	%rd496, %rd1, %rd495;
	ld.global.u32 	%r256, [%rd496];
	mul.wide.s32 	%rd497, %r256, 4;
	add.s64 	%rd498, %rd2, %rd497;
	ld.global.u32 	%r257, [%rd498];
	mul.wide.s32 	%rd499, %r257, 4;
	add.s64 	%rd500, %rd1, %rd499;
	ld.global.u32 	%r258, [%rd500];
	mul.wide.s32 	%rd501, %r258, 4;
	add.s64 	%rd502, %rd2, %rd501;
	ld.global.u32 	%r259, [%rd502];
	mul.wide.s32 	%rd503, %r259, 4;
	add.s64 	%rd504, %rd1, %rd503;
	ld.global.u32 	%r260, [%rd504];
	mul.wide.s32 	%rd505, %r260, 4;
	add.s64 	%rd506, %rd2, %rd505;
	ld.global.u32 	%r261, [%rd506];
	mul.wide.s32 	%rd507, %r261, 4;
	add.s64 	%rd508, %rd1, %rd507;
	ld.global.u32 	%r262, [%rd508];
	mul.wide.s32 	%rd509, %r262, 4;
	add.s64 	%rd510, %rd2, %rd509;
	ld.global.u32 	%r263, [%rd510];
	mul.wide.s32 	%rd511, %r263, 4;
	add.s64 	%rd512, %rd1, %rd511;
	ld.global.u32 	%r264, [%rd512];
	mul.wide.s32 	%rd513, %r264, 4;
	add.s64 	%rd514, %rd2, %rd513;
	ld.global.u32 	%r265, [%rd514];
	mul.wide.s32 	%rd515, %r265, 4;
	add.s64 	%rd516, %rd1, %rd515;
	ld.global.u32 	%r266, [%rd516];
	mul.wide.s32 	%rd517, %r266, 4;
	add.s64 	%rd518, %rd2, %rd517;
	ld.global.u32 	%r276, [%rd518];
	mul.wide.s32 	%rd519, %r276, 4;
	add.s64 	%rd520, %rd1, %rd519;
	ld.global.u32 	%r275, [%rd520];
	// begin inline asm
	mov.u64 	%rd8, %clock64;
	// end inline asm
	cvt.u32.u64 	%r267, %rd8;
	sub.s32 	%r268, %r267, %r12;
	cvt.rn.f64.u32 	%fd7, %r268;
	add.f64 	%fd10, %fd10, %fd7;
	add.s32 	%r273, %r273, 1;
	setp.ne.s32 	%p2, %r273, 0;
	@%p2 bra 	$L__BB0_2;
	mul.f64 	%fd11, %fd10, 0d3F80000000000000;
$L__BB0_4:
	cvta.to.global.u64 	%rd521, %rd6;
	cvta.to.global.u64 	%rd522, %rd3;
	cvt.rn.f64.s32 	%fd8, %r10;
	div.rn.f64 	%fd9, %fd11, %fd8;
	add.s32 	%r269, %r276, %r275;
	mov.u32 	%r270, %ntid.x;
	mov.u32 	%r271, %ctaid.x;
	mad.lo.s32 	%r272, %r270, %r271, %r1;
	mul.wide.u32 	%rd523, %r272, 4;
	add.s64 	%rd524, %rd521, %rd523;
	st.global.u32 	[%rd524], %r269;
	mul.wide.u32 	%rd525, %r272, 8;
	add.s64 	%rd526, %rd522, %rd525;
	st.global.f64 	[%rd526], %fd9;
	ret;

}


// ===== COMPILED SASS (sm_100) =====

	.target	sm_100

	.elftype	@"ET_EXEC"


//--------------------- .note.nv.tkinfo           --------------------------
	.section	.note.nv.tkinfo,"",@"SHT_NOTE"
	.sectionflags	@"SHF_NOTE_NV_TKINFO"
	.tkinfo
        /*0018*/ 	.word	0x00000002
        /*0030*/ 	.string	""
        /*0030*/ 	.string	"ptxas"
        /*0030*/ 	.string	"Cuda compilation tools, release 13.0, V13.0.88"
        /*0030*/ 	.string	"Build cuda_13.0.r13.0/compiler.36424714_0"
        /*0030*/ 	.string	"-arch sm_100 -m 64 "



//--------------------- .note.nv.cuinfo           --------------------------
	.section	.note.nv.cuinfo,"",@"SHT_NOTE"
	.sectionflags	@"SHF_NOTE_NV_CUINFO"
        /*0018*/ 	.short	0x0002
        /*001a*/ 	.short	0x0064
        /*001c*/ 	.short	0x0082
	.zero		2


//--------------------- .nv.info                  --------------------------
	.section	.nv.info,"",@"SHT_CUDA_INFO"
	.align	4


	//----- nvinfo : EIATTR_REGCOUNT
	.align		4
        /*0000*/ 	.byte	0x04, 0x2f
        /*0002*/ 	.short	(.L_1 - .L_0)
	.align		4
.L_0:
        /*0004*/ 	.word	index@(_Z14global_order_1PdPiS0_S0_i)
        /*0008*/ 	.word	0x0000001b


	//----- nvinfo : EIATTR_FRAME_SIZE
	.align		4
.L_1:
        /*000c*/ 	.byte	0x04, 0x11
        /*000e*/ 	.short	(.L_3 - .L_2)
	.align		4
.L_2:
        /*0010*/ 	.word	index@($__internal_0_$__cuda_sm20_div_rn_f64_full)
        /*0014*/ 	.word	0x00000000


	//----- nvinfo : EIATTR_FRAME_SIZE
	.align		4
.L_3:
        /*0018*/ 	.byte	0x04, 0x11
        /*001a*/ 	.short	(.L_5 - .L_4)
	.align		4
.L_4:
        /*001c*/ 	.word	index@(_Z14global_order_1PdPiS0_S0_i)
        /*0020*/ 	.word	0x00000000


	//----- nvinfo : EIATTR_MIN_STACK_SIZE
	.align		4
.L_5:
        /*0024*/ 	.byte	0x04, 0x12
        /*0026*/ 	.short	(.L_7 - .L_6)
	.align		4
.L_6:
        /*0028*/ 	.word	index@(_Z14global_order_1PdPiS0_S0_i)
        /*002c*/ 	.word	0x00000000
.L_7:


//--------------------- .nv.compat                --------------------------
	.section	.nv.compat,"",@"SHT_CUDA_COMPAT_INFO"
	.align	4
        /*0000*/ 	.byte	0x02, 0x09, 0x00, 0x00, 0x02, 0x02, 0x01, 0x00, 0x02, 0x05, 0x05, 0x00, 0x03, 0x07, 0x01, 0x01
        /*0010*/ 	.byte	0x02, 0x03, 0x00, 0x00, 0x02, 0x06, 0x01, 0x00, 0x04, 0x0b, 0x08, 0x00, 0x01, 0x00, 0x00, 0x00
        /*0020*/ 	.byte	0x00, 0x00, 0x00, 0x00


//--------------------- .nv.info._Z14global_order_1PdPiS0_S0_i --------------------------
	.section	.nv.info._Z14global_order_1PdPiS0_S0_i,"",@"SHT_CUDA_INFO"
	.sectionflags	@""
	.align	4


	//----- nvinfo : EIATTR_CUDA_API_VERSION
	.align		4
        /*0000*/ 	.byte	0x04, 0x37
        /*0002*/ 	.short	(.L_9 - .L_8)
.L_8:
        /*0004*/ 	.word	0x00000082


	//----- nvinfo : EIATTR_KPARAM_INFO
	.align		4
.L_9:
        /*0008*/ 	.byte	0x04, 0x17
        /*000a*/ 	.short	(.L_11 - .L_10)
.L_10:
        /*000c*/ 	.word	0x00000000
        /*0010*/ 	.short	0x0004
        /*0012*/ 	.short	0x0020
        /*0014*/ 	.byte	0x00, 0xf0, 0x11, 0x00


	//----- nvinfo : EIATTR_KPARAM_INFO
	.align		4
.L_11:
        /*0018*/ 	.byte	0x04, 0x17
        /*001a*/ 	.short	(.L_13 - .L_12)
.L_12:
        /*001c*/ 	.word	0x00000000
        /*0020*/ 	.short	0x0003
        /*0022*/ 	.short	0x0018
        /*0024*/ 	.byte	0x00, 0xf5, 0x21, 0x00


	//----- nvinfo : EIATTR_KPARAM_INFO
	.align		4
.L_13:
        /*0028*/ 	.byte	0x04, 0x17
        /*002a*/ 	.short	(.L_15 - .L_14)
.L_14:
        /*002c*/ 	.word	0x00000000
        /*0030*/ 	.short	0x0002
        /*0032*/ 	.short	0x0010
        /*0034*/ 	.byte	0x00, 0xf5, 0x21, 0x00


	//----- nvinfo : EIATTR_KPARAM_INFO
	.align		4
.L_15:
        /*0038*/ 	.byte	0x04, 0x17
        /*003a*/ 	.short	(.L_17 - .L_16)
.L_16:
        /*003c*/ 	.word	0x00000000
        /*0040*/ 	.short	0x0001
        /*0042*/ 	.short	0x0008
        /*0044*/ 	.byte	0x00, 0xf5, 0x21, 0x00


	//----- nvinfo : EIATTR_KPARAM_INFO
	.align		4
.L_17:
        /*0048*/ 	.byte	0x04, 0x17
        /*004a*/ 	.short	(.L_19 - .L_18)
.L_18:
        /*004c*/ 	.word	0x00000000
        /*0050*/ 	.short	0x0000
        /*0052*/ 	.short	0x0000
        /*0054*/ 	.byte	0x00, 0xf5, 0x21, 0x00


	//----- nvinfo : EIATTR_SPARSE_MMA_MASK
	.align		4
.L_19:
        /*0058*/ 	.byte	0x03, 0x50
        /*005a*/ 	.short	0x0000


	//----- nvinfo : EIATTR_MAXREG_COUNT
	.align		4
        /*005c*/ 	.byte	0x03, 0x1b
        /*005e*/ 	.short	0x00ff


	//----- nvinfo : EIATTR_NUM_BARRIERS
	.align		4
        /*0060*/ 	.byte	0x02, 0x4c
        /*0062*/ 	.byte	0x01
	.zero		1


	//----- nvinfo : EIATTR_MERCURY_ISA_VERSION
	.align		4
        /*0064*/ 	.byte	0x03, 0x5f
        /*0066*/ 	.short	0x0101


	//----- nvinfo : EIATTR_VRC_CTA_INIT_COUNT
	.align		4
        /*0068*/ 	.byte	0x02, 0x4a
	.zero		1
	.zero		1


	//----- nvinfo : EIATTR_EXIT_INSTR_OFFSETS
	.align		4
        /*006c*/ 	.byte	0x04, 0x1c
        /*006e*/ 	.short	(.L_21 - .L_20)


	//   ....[0]....
.L_20:
        /*0070*/ 	.word	0x00002360


	//----- nvinfo : EIATTR_CRS_STACK_SIZE
	.align		4
.L_21:
        /*0074*/ 	.byte	0x04, 0x1e
        /*0076*/ 	.short	(.L_23 - .L_22)
.L_22:
        /*0078*/ 	.word	0x00000000


	//----- nvinfo : EIATTR_CBANK_PARAM_SIZE
	.align		4
.L_23:
        /*007c*/ 	.byte	0x03, 0x19
        /*007e*/ 	.short	0x0024


	//----- nvinfo : EIATTR_PARAM_CBANK
	.align		4
        /*0080*/ 	.byte	0x04, 0x0a
        /*0082*/ 	.short	(.L_25 - .L_24)
	.align		4
.L_24:
        /*0084*/ 	.word	index@(.nv.constant0._Z14global_order_1PdPiS0_S0_i)
        /*0088*/ 	.short	0x0380
        /*008a*/ 	.short	0x0024


	//----- nvinfo : EIATTR_SW_WAR
	.align		4
.L_25:
        /*008c*/ 	.byte	0x04, 0x36
        /*008e*/ 	.short	(.L_27 - .L_26)
.L_26:
        /*0090*/ 	.word	0x00000008
.L_27:


//--------------------- .nv.callgraph             --------------------------
	.section	.nv.callgraph,"",@"SHT_CUDA_CALLGRAPH"
	.align	4
	.sectionentsize	8
	.align		4
        /*0000*/ 	.word	0x00000000
	.align		4
        /*0004*/ 	.word	0xffffffff
	.align		4
        /*0008*/ 	.word	0x00000000
	.align		4
        /*000c*/ 	.word	0xfffffffe
	.align		4
        /*0010*/ 	.word	0x00000000
	.align		4
        /*0014*/ 	.word	0xfffffffd
	.align		4
        /*0018*/ 	.word	0x00000000
	.align		4
        /*001c*/ 	.word	0xfffffffc


//--------------------- .text._Z14global_order_1PdPiS0_S0_i --------------------------
	.section	.text._Z14global_order_1PdPiS0_S0_i,"ax",@progbits
	.align	128
        .global         _Z14global_order_1PdPiS0_S0_i
        .type           _Z14global_order_1PdPiS0_S0_i,@function
        .size           _Z14global_order_1PdPiS0_S0_i,(.L_x_9 - _Z14global_order_1PdPiS0_S0_i)
        .other          _Z14global_order_1PdPiS0_S0_i,@"STO_CUDA_ENTRY STV_DEFAULT"
_Z14global_order_1PdPiS0_S0_i:
.text._Z14global_order_1PdPiS0_S0_i:
[----:B------:R-:W-:Y:S01]  /*0000*/  LDC R1, c[0x0][0x37c] ;  /* 0x0000df00ff017b82 */ /* 0x000fe20000000800 */
[----:B------:R-:W0:Y:S01]  /*0010*/  S2R R0, SR_TID.X ;  /* 0x0000000000007919 */ /* 0x000e220000002100 */
[----:B------:R-:W1:Y:S01]  /*0020*/  LDCU UR7, c[0x0][0x3a0] ;  /* 0x00007400ff0777ac */ /* 0x000e620008000800 */
[----:B------:R-:W-:Y:S01]  /*0030*/  CS2R R8, SRZ ;  /* 0x0000000000087805 */ /* 0x000fe2000001ff00 */
[----:B------:R-:W2:Y:S01]  /*0040*/  LDCU.64 UR8, c[0x0][0x358] ;  /* 0x00006b00ff0877ac */ /* 0x000ea20008000a00 */
[----:B-1----:R-:W-:Y:S01]  /*0050*/  UISETP.NE.AND UP0, UPT, UR7, URZ, UPT ;  /* 0x000000ff0700728c */ /* 0x002fe2000bf05270 */
[----:B0-----:R-:W-:-:S08]  /*0060*/  MOV R5, R0 ;  /* 0x0000000000057202 */ /* 0x001fd00000000f00 */
[----:B--2---:R-:W-:Y:S05]  /*0070*/  BRA.U !UP0, `(.L_x_0) ;  /* 0x0000002108447547 */ /* 0x004fea000b800000 */
[----:B------:R-:W-:Y:S02]  /*0080*/  MOV R5, R0 ;  /* 0x0000000000057202 */ /* 0x000fe40000000f00 */
[----:B------:R-:W-:Y:S01]  /*0090*/  CS2R R2, SRZ ;  /* 0x0000000000027805 */ /* 0x000fe2000001ff00 */
[----:B------:R-:W-:-:S12]  /*00a0*/  UIADD3 UR6, UPT, UPT, -UR7, URZ, URZ ;  /* 0x000000ff07067290 */ /* 0x000fd8000fffe1ff */
.L_x_1:
[----:B------:R-:W-:Y:S08]  /*00b0*/  BAR.SYNC.DEFER_BLOCKING 0x0 ;  /* 0x0000000000007b1d */ /* 0x000ff00000010000 */
[----:B------:R-:W-:Y:S01]  /*00c0*/  S2UR UR4, SR_CLOCKLO ;  /* 0x00000000000479c3 */ /* 0x000fe20000005000 */
[----:B------:R-:W-:-:S07]  /*00d0*/  NOP ;  /* 0x0000000000007918 */ /* 0x000fce0000000000 */
[----:B------:R-:W0:Y:S08]  /*00e0*/  LDC.64 R6, c[0x0][0x388] ;  /* 0x0000e200ff067b82 */ /* 0x000e300000000a00 */
[----:B------:R-:W1:Y:S01]  /*00f0*/  LDC.64 R8, c[0x0][0x390] ;  /* 0x0000e400ff087b82 */ /* 0x000e620000000a00 */
[----:B0----5:R-:W-:-:S06]  /*0100*/  IMAD.WIDE R4, R5, 0x4, R6 ;  /* 0x0000000405047825 */ /* 0x021fcc00078e0206 */
[----:B------:R-:W1:Y:S02]  /*0110*/  LDG.E R5, desc[UR8][R4.64] ;  /* 0x0000000804057981 */ /* 0x000e64000c1e1900 */
[----:B-1----:R-:W-:-:S06]  /*0120*/  IMAD.WIDE R10, R5, 0x4, R8 ;  /* 0x00000004050a7825 */ /* 0x002fcc00078e0208 */
[----:B------:R-:W2:Y:S02]  /*0130*/  LDG.E R11, desc[UR8][R10.64] ;  /* 0x000000080a0b7981 */ /* 0x000ea4000c1e1900 */
[----:B--2---:R-:W-:-:S06]  /*0140*/  IMAD.WIDE R12, R11, 0x4, R6 ;  /* 0x000000040b0c7825 */ /* 0x004fcc00078e0206 */
[----:B------:R-:W2:Y:S02]  /*0150*/  LDG.E R13, desc[UR8][R12.64] ;  /* 0x000000080c0d7981 */ /* 0x000ea4000c1e1900 */
[----:B--2---:R-:W-:-:S06]  /*0160*/  IMAD.WIDE R14, R13, 0x4, R8 ;  /* 0x000000040d0e7825 */ /* 0x004fcc00078e0208 */
[----:B------:R-:W2:Y:S02]  /*0170*/  LDG.E R15, desc[UR8][R14.64] ;  /* 0x000000080e0f7981 */ /* 0x000ea4000c1e1900 */
[----:B--2---:R-:W-:-:S06]  /*0180*/  IMAD.WIDE R16, R15, 0x4, R6 ;  /* 0x000000040f107825 */ /* 0x004fcc00078e0206 */
[----:B------:R-:W2:Y:S02]  /*0190*/  LDG.E R17, desc[UR8][R16.64] ;  /* 0x0000000810117981 */ /* 0x000ea4000c1e1900 */
[----:B--2---:R-:W-:-:S05]  /*01a0*/  IMAD.WIDE R18, R17, 0x4, R8 ;  /* 0x0000000411127825 */ /* 0x004fca00078e0208 */
[----:B------:R-:W2:Y:S02]  /*01b0*/  LDG.E R5, desc[UR8][R18.64] ;  /* 0x0000000812057981 */ /* 0x000ea4000c1e1900 */
[----:B--2---:R-:W-:-:S06]  /*01c0*/  IMAD.WIDE R4, R5, 0x4, R6 ;  /* 0x0000000405047825 */ /* 0x004fcc00078e0206 */
        /* <DEDUP_REMOVED lines=497> */
[----:B--2---:R-:W-:-:S05]  /*20e0*/  IMAD.WIDE R8, R4, 0x4, R8 ;  /* 0x0000000404087825 */ /* 0x004fca00078e0208 */
[----:B------:R0:W5:Y:S01]  /*20f0*/  LDG.E R5, desc[UR8][R8.64] ;  /* 0x0000000808057981 */ /* 0x000162000c1e1900 */
[----:B------:R-:W1:Y:S01]  /*2100*/  S2UR UR5, SR_CLOCKLO ;  /* 0x00000000000579c3 */ /* 0x000e620000005000 */
[----:B------:R-:W-:Y:S01]  /*2110*/  NOP ;  /* 0x0000000000007918 */ /* 0x000fe20000000000 */
[----:B-1----:R-:W-:Y:S02]  /*2120*/  UIADD3 UR4, UPT, UPT, -UR4, UR5, URZ ;  /* 0x0000000504047290 */ /* 0x002fe4000fffe1ff */
[----:B------:R-:W-:-:S04]  /*2130*/  UIADD3 UR6, UPT, UPT, UR6, 0x1, URZ ;  /* 0x0000000106067890 */ /* 0x000fc8000fffe0ff */
[----:B------:R-:W-:-:S03]  /*2140*/  UISETP.NE.AND UP0, UPT, UR6, URZ, UPT ;  /* 0x000000ff0600728c */ /* 0x000fc6000bf05270 */
[----:B------:R-:W1:Y:S02]  /*2150*/  I2F.F64.U32 R6, UR4 ;  /* 0x0000000400067d12 */ /* 0x000e640008201800 */
[----:B-1----:R-:W-:-:S04]  /*2160*/  DADD R2, R6, R2 ;  /* 0x0000000006027229 */ /* 0x002fc80000000002 */
[----:B0-----:R-:W-:Y:S07]  /*2170*/  BRA.U UP0, `(.L_x_1) ;  /* 0xffffffdd00cc7547 */ /* 0x001fee000b83ffff */
[----:B------:R-:W-:-:S11]  /*2180*/  DMUL R8, R2, 0.0078125 ;  /* 0x3f80000002087828 */ /* 0x000fd60000000000 */
.L_x_0:
[----:B------:R-:W0:Y:S01]  /*2190*/  I2F.F64 R6, UR7 ;  /* 0x0000000700067d12 */ /* 0x000e220008201c00 */
[----:B------:R-:W-:Y:S02]  /*21a0*/  MOV R2, 0x1 ;  /* 0x0000000100027802 */ /* 0x000fe40000000f00 */
[----:B------:R-:W-:-:S05]  /*21b0*/  FSETP.GEU.AND P1, PT, |R9|, 6.5827683646048100446e-37, PT ;  /* 0x036000000900780b */ /* 0x000fca0003f2e200 */
[----:B0-----:R-:W0:Y:S02]  /*21c0*/  MUFU.RCP64H R3, R7 ;  /* 0x0000000700037308 */ /* 0x001e240000001800 */
[----:B0-----:R-:W-:-:S08]  /*21d0*/  DFMA R10, -R6, R2, 1 ;  /* 0x3ff00000060a742b */ /* 0x001fd00000000102 */
[----:B------:R-:W-:-:S08]  /*21e0*/  DFMA R10, R10, R10, R10 ;  /* 0x0000000a0a0a722b */ /* 0x000fd0000000000a */
[----:B------:R-:W-:-:S08]  /*21f0*/  DFMA R10, R2, R10, R2 ;  /* 0x0000000a020a722b */ /* 0x000fd00000000002 */
[----:B------:R-:W-:-:S08]  /*2200*/  DFMA R2, -R6, R10, 1 ;  /* 0x3ff000000602742b */ /* 0x000fd0000000010a */
[----:B------:R-:W-:-:S08]  /*2210*/  DFMA R2, R10, R2, R10 ;  /* 0x000000020a02722b */ /* 0x000fd0000000000a */
[----:B------:R-:W-:-:S08]  /*2220*/  DMUL R10, R2, R8 ;  /* 0x00000008020a7228 */ /* 0x000fd00000000000 */
[----:B------:R-:W-:-:S08]  /*2230*/  DFMA R12, -R6, R10, R8 ;  /* 0x0000000a060c722b */ /* 0x000fd00000000108 */
[----:B------:R-:W-:-:S10]  /*2240*/  DFMA R2, R2, R12, R10 ;  /* 0x0000000c0202722b */ /* 0x000fd4000000000a */
[----:B------:R-:W-:-:S05]  /*2250*/  FFMA R10, RZ, R7, R3 ;  /* 0x00000007ff0a7223 */ /* 0x000fca0000000003 */
[----:B------:R-:W-:-:S13]  /*2260*/  FSETP.GT.AND P0, PT, |R10|, 1.469367938527859385e-39, PT ;  /* 0x001000000a00780b */ /* 0x000fda0003f04200 */
[----:B------:R-:W-:Y:S05]  /*2270*/  @P0 BRA P1, `(.L_x_2) ;  /* 0x0000000000100947 */ /* 0x000fea0000800000 */
[----:B------:R-:W-:Y:S02]  /*2280*/  MOV R13, R8 ;  /* 0x00000008000d7202 */ /* 0x000fe40000000f00 */
[----:B------:R-:W-:Y:S02]  /*2290*/  MOV R16, R9 ;  /* 0x0000000900107202 */ /* 0x000fe40000000f00 */
[----:B------:R-:W-:-:S07]  /*22a0*/  MOV R12, 0x22c0 ;  /* 0x000022c0000c7802 */ /* 0x000fce0000000f00 */
[----:B-----5:R-:W-:Y:S05]  /*22b0*/  CALL.REL.NOINC `($__internal_0_$__cuda_sm20_div_rn_f64_full) ;  /* 0x00000000002c7944 */ /* 0x020fea0003c00000 */
.L_x_2:
[----:B------:R-:W0:Y:S01]  /*22c0*/  S2R R13, SR_CTAID.X ;  /* 0x00000000000d7919 */ /* 0x000e220000002500 */
[----:B------:R-:W1:Y:S01]  /*22d0*/  LDC.64 R6, c[0x0][0x398] ;  /* 0x0000e600ff067b82 */ /* 0x000e620000000a00 */
[----:B------:R-:W0:Y:S01]  /*22e0*/  LDCU UR4, c[0x0][0x360] ;  /* 0x00006c00ff0477ac */ /* 0x000e220008000800 */
[----:B-----5:R-:W-:-:S06]  /*22f0*/  IADD3 R11, PT, PT, R4, R5, RZ ;  /* 0x00000005040b7210 */ /* 0x020fcc0007ffe0ff */
[----:B------:R-:W2:Y:S01]  /*2300*/  LDC.64 R8, c[0x0][0x380] ;  /* 0x0000e000ff087b82 */ /* 0x000ea20000000a00 */
[----:B0-----:R-:W-:-:S04]  /*2310*/  IMAD R13, R13, UR4, R0 ;  /* 0x000000040d0d7c24 */ /* 0x001fc8000f8e0200 */
[----:B-1----:R-:W-:-:S04]  /*2320*/  IMAD.WIDE.U32 R4, R13, 0x4, R6 ;  /* 0x000000040d047825 */ /* 0x002fc800078e0006 */
[----:B--2---:R-:W-:Y:S01]  /*2330*/  IMAD.WIDE.U32 R6, R13, 0x8, R8 ;  /* 0x000000080d067825 */ /* 0x004fe200078e0008 */
[----:B------:R-:W-:Y:S04]  /*2340*/  STG.E desc[UR8][R4.64], R11 ;  /* 0x0000000b04007986 */ /* 0x000fe8000c101908 */
[----:B------:R-:W-:Y:S01]  /*2350*/  STG.E.64 desc[UR8][R6.64], R2 ;  /* 0x0000000206007986 */ /* 0x000fe2000c101b08 */
[----:B------:R-:W-:Y:S05]  /*2360*/  EXIT ;  /* 0x000000000000794d */ /* 0x000fea0003800000 */
        .weak           $__internal_0_$__cuda_sm20_div_rn_f64_full
        .type           $__internal_0_$__cuda_sm20_div_rn_f64_full,@function
        .size           $__internal_0_$__cuda_sm20_div_rn_f64_full,(.L_x_9 - $__internal_0_$__cuda_sm20_div_rn_f64_full)
$__internal_0_$__cuda_sm20_div_rn_f64_full:
[C---:B------:R-:W-:Y:S02]  /*2370*/  FSETP.GEU.AND P0, PT, |R7|.reuse, 1.469367938527859385e-39, PT ;  /* 0x001000000700780b */ /* 0x040fe40003f0e200 */
[----:B------:R-:W-:Y:S02]  /*2380*/  LOP3.LUT R2, R7, 0x800fffff, RZ, 0xc0, !PT ;  /* 0x800fffff07027812 */ /* 0x000fe400078ec0ff */
[-C--:B------:R-:W-:Y:S02]  /*2390*/  MOV R10, R6.reuse ;  /* 0x00000006000a7202 */ /* 0x080fe40000000f00 */
[----:B------:R-:W-:Y:S02]  /*23a0*/  MOV R11, R7 ;  /* 0x00000007000b7202 */ /* 0x000fe40000000f00 */
[----:B------:R-:W-:Y:S02]  /*23b0*/  LOP3.LUT R3, R2, 0x3ff00000, RZ, 0xfc, !PT ;  /* 0x3ff0000002037812 */ /* 0x000fe400078efcff */
[----:B------:R-:W-:-:S02]  /*23c0*/  MOV R2, R6 ;  /* 0x0000000600027202 */ /* 0x000fc40000000f00 */
[----:B------:R-:W-:Y:S01]  /*23d0*/  MOV R14, 0x1 ;  /* 0x00000001000e7802 */ /* 0x000fe20000000f00 */
[----:B------:R-:W-:Y:S01]  /*23e0*/  @!P0 DMUL R2, R10, 8.98846567431157953865e+307 ;  /* 0x7fe000000a028828 */ /* 0x000fe20000000000 */
[----:B------:R-:W-:-:S05]  /*23f0*/  LOP3.LUT R17, R7, 0x7ff00000, RZ, 0xc0, !PT ;  /* 0x7ff0000007117812 */ /* 0x000fca00078ec0ff */
[----:B------:R-:W0:Y:S02]  /*2400*/  MUFU.RCP64H R15, R3 ;  /* 0x00000003000f7308 */ /* 0x000e240000001800 */
[----:B0-----:R-:W-:-:S08]  /*2410*/  DFMA R8, R14, -R2, 1 ;  /* 0x3ff000000e08742b */ /* 0x001fd00000000802 */
[----:B------:R-:W-:-:S08]  /*2420*/  DFMA R8, R8, R8, R8 ;  /* 0x000000080808722b */ /* 0x000fd00000000008 */
[----:B------:R-:W-:Y:S01]  /*2430*/  DFMA R14, R14, R8, R14 ;  /* 0x000000080e0e722b */ /* 0x000fe2000000000e */
[----:B------:R-:W-:Y:S02]  /*2440*/  MOV R9, R16 ;  /* 0x0000001000097202 */ /* 0x000fe40000000f00 */
[----:B------:R-:W-:Y:S01]  /*2450*/  MOV R8, R13 ;  /* 0x0000000d00087202 */ /* 0x000fe20000000f00 */
[----:B------:R-:W-:Y:S01]  /*2460*/  HFMA2 R13, -RZ, RZ, 0.0045166015625, 0 ;  /* 0x1ca00000ff0d7431 */ /* 0x000fe200000001ff */
[----:B------:R-:W-:-:S03]  /*2470*/  LOP3.LUT R16, R9, 0x7ff00000, RZ, 0xc0, !PT ;  /* 0x7ff0000009107812 */ /* 0x000fc600078ec0ff */
[C---:B------:R-:W-:Y:S01]  /*2480*/  DFMA R18, R14.reuse, -R2, 1 ;  /* 0x3ff000000e12742b */ /* 0x040fe20000000802 */
[----:B------:R-:W-:Y:S02]  /*2490*/  MOV R6, R8 ;  /* 0x0000000800067202 */ /* 0x000fe40000000f00 */
[----:B------:R-:W-:Y:S02]  /*24a0*/  ISETP.GE.U32.AND P1, PT, R16, R17, PT ;  /* 0x000000111000720c */ /* 0x000fe40003f26070 */
[----:B------:R-:W-:Y:S02]  /*24b0*/  MOV R23, R16 ;  /* 0x0000001000177202 */ /* 0x000fe40000000f00 */
[----:B------:R-:W-:Y:S01]  /*24c0*/  SEL R7, R13, 0x63400000, !P1 ;  /* 0x634000000d077807 */ /* 0x000fe20004800000 */
[----:B------:R-:W-:Y:S01]  /*24d0*/  DFMA R14, R14, R18, R14 ;  /* 0x000000120e0e722b */ /* 0x000fe2000000000e */
[----:B------:R-:W-:Y:S02]  /*24e0*/  FSETP.GEU.AND P1, PT, |R9|, 1.469367938527859385e-39, PT ;  /* 0x001000000900780b */ /* 0x000fe40003f2e200 */
[----:B------:R-:W-:-:S11]  /*24f0*/  LOP3.LUT R7, R7, 0x800fffff, R9, 0xf8, !PT ;  /* 0x800fffff07077812 */ /* 0x000fd600078ef809 */
[----:B------:R-:W-:Y:S05]  /*2500*/  @P1 BRA `(.L_x_3) ;  /* 0x0000000000201947 */ /* 0x000fea0003800000 */
[----:B------:R-:W-:Y:S02]  /*2510*/  LOP3.LUT R19, R11, 0x7ff00000, RZ, 0xc0, !PT ;  /* 0x7ff000000b137812 */ /* 0x000fe400078ec0ff */
[----:B------:R-:W-:Y:S02]  /*2520*/  MOV R18, RZ ;  /* 0x000000ff00127202 */ /* 0x000fe40000000f00 */
[----:B------:R-:W-:-:S04]  /*2530*/  ISETP.GE.U32.AND P1, PT, R16, R19, PT ;  /* 0x000000131000720c */ /* 0x000fc80003f26070 */
[----:B------:R-:W-:-:S04]  /*2540*/  SEL R19, R13, 0x63400000, !P1 ;  /* 0x634000000d137807 */ /* 0x000fc80004800000 */
[----:B------:R-:W-:-:S04]  /*2550*/  LOP3.LUT R19, R19, 0x80000000, R9, 0xf8, !PT ;  /* 0x8000000013137812 */ /* 0x000fc800078ef809 */
[----:B------:R-:W-:-:S06]  /*2560*/  LOP3.LUT R19, R19, 0x100000, RZ, 0xfc, !PT ;  /* 0x0010000013137812 */ /* 0x000fcc00078efcff */
[----:B------:R-:W-:-:S10]  /*2570*/  DFMA R6, R6, 2, -R18 ;  /* 0x400000000606782b */ /* 0x000fd40000000812 */
[----:B------:R-:W-:-:S07]  /*2580*/  LOP3.LUT R23, R7, 0x7ff00000, RZ, 0xc0, !PT ;  /* 0x7ff0000007177812 */ /* 0x000fce00078ec0ff */
.L_x_3:
[----:B------:R-:W-:Y:S01]  /*2590*/  MOV R22, R17 ;  /* 0x0000001100167202 */ /* 0x000fe20000000f00 */
[----:B------:R-:W-:Y:S01]  /*25a0*/  DMUL R18, R14, R6 ;  /* 0x000000060e127228 */ /* 0x000fe20000000000 */
[----:B------:R-:W-:Y:S02]  /*25b0*/  @!P0 LOP3.LUT R22, R3, 0x7ff00000, RZ, 0xc0, !PT ;  /* 0x7ff0000003168812 */ /* 0x000fe400078ec0ff */
[----:B------:R-:W-:Y:S02]  /*25c0*/  IADD3 R17, PT, PT, R23, -0x1, RZ ;  /* 0xffffffff17117810 */ /* 0x000fe40007ffe0ff */
[----:B------:R-:W-:Y:S02]  /*25d0*/  IADD3 R24, PT, PT, R22, -0x1, RZ ;  /* 0xffffffff16187810 */ /* 0x000fe40007ffe0ff */
[----:B------:R-:W-:Y:S01]  /*25e0*/  ISETP.GT.U32.AND P0, PT, R17, 0x7feffffe, PT ;  /* 0x7feffffe1100780c */ /* 0x000fe20003f04070 */
[----:B------:R-:W-:-:S03]  /*25f0*/  DFMA R20, R18, -R2, R6 ;  /* 0x800000021214722b */ /* 0x000fc60000000006 */
[----:B------:R-:W-:-:S05]  /*2600*/  ISETP.GT.U32.OR P0, PT, R24, 0x7feffffe, P0 ;  /* 0x7feffffe1800780c */ /* 0x000fca0000704470 */
[----:B------:R-:W-:-:S08]  /*2610*/  DFMA R14, R14, R20, R18 ;  /* 0x000000140e0e722b */ /* 0x000fd00000000012 */
[----:B------:R-:W-:Y:S05]  /*2620*/  @P0 BRA `(.L_x_4) ;  /* 0x00000000006c0947 */ /* 0x000fea0003800000 */
[----:B------:R-:W-:-:S04]  /*2630*/  LOP3.LUT R9, R11, 0x7ff00000, RZ, 0xc0, !PT ;  /* 0x7ff000000b097812 */ /* 0x000fc800078ec0ff */
[CC--:B------:R-:W-:Y:S02]  /*2640*/  VIADDMNMX R8, R16.reuse, -R9.reuse, 0xb9600000, !PT ;  /* 0xb960000010087446 */ /* 0x0c0fe40007800909 */
[----:B------:R-:W-:Y:S02]  /*2650*/  ISETP.GE.U32.AND P0, PT, R16, R9, PT ;  /* 0x000000091000720c */ /* 0x000fe40003f06070 */
[----:B------:R-:W-:Y:S02]  /*2660*/  VIMNMX R8, PT, PT, R8, 0x46a00000, PT ;  /* 0x46a0000008087848 */ /* 0x000fe40003fe0100 */
[----:B------:R-:W-:-:S04]  /*2670*/  SEL R13, R13, 0x63400000, !P0 ;  /* 0x634000000d0d7807 */ /* 0x000fc80004000000 */
[----:B------:R-:W-:Y:S02]  /*2680*/  IADD3 R13, PT, PT, -R13, R8, RZ ;  /* 0x000000080d0d7210 */ /* 0x000fe40007ffe1ff */
[----:B------:R-:W-:Y:S02]  /*2690*/  MOV R8, RZ ;  /* 0x000000ff00087202 */ /* 0x000fe40000000f00 */
[----:B------:R-:W-:-:S06]  /*26a0*/  IADD3 R9, PT, PT, R13, 0x7fe00000, RZ ;  /* 0x7fe000000d097810 */ /* 0x000fcc0007ffe0ff */
[----:B------:R-:W-:-:S10]  /*26b0*/  DMUL R16, R14, R8 ;  /* 0x000000080e107228 */ /* 0x000fd40000000000 */
[----:B------:R-:W-:-:S13]  /*26c0*/  FSETP.GTU.AND P0, PT, |R17|, 1.469367938527859385e-39, PT ;  /* 0x001000001100780b */ /* 0x000fda0003f0c200 */
[----:B------:R-:W-:Y:S05]  /*26d0*/  @P0 BRA `(.L_x_5) ;  /* 0x0000000000940947 */ /* 0x000fea0003800000 */
[----:B------:R-:W-:Y:S01]  /*26e0*/  DFMA R2, R14, -R2, R6 ;  /* 0x800000020e02722b */ /* 0x000fe20000000006 */
[----:B------:R-:W-:-:S09]  /*26f0*/  MOV R8, RZ ;  /* 0x000000ff00087202 */ /* 0x000fd20000000f00 */
[C---:B------:R-:W-:Y:S02]  /*2700*/  FSETP.NEU.AND P0, PT, R3.reuse, RZ, PT ;  /* 0x000000ff0300720b */ /* 0x040fe40003f0d000 */
[----:B------:R-:W-:-:S04]  /*2710*/  LOP3.LUT R11, R3, 0x80000000, R11, 0x48, !PT ;  /* 0x80000000030b7812 */ /* 0x000fc800078e480b */
[----:B------:R-:W-:-:S07]  /*2720*/  LOP3.LUT R9, R11, R9, RZ, 0xfc, !PT ;  /* 0x000000090b097212 */ /* 0x000fce00078efcff */
[----:B------:R-:W-:Y:S05]  /*2730*/  @!P0 BRA `(.L_x_5) ;  /* 0x00000000007c8947 */ /* 0x000fea0003800000 */
[----:B------:R-:W-:Y:S01]  /*2740*/  IADD3 R3, PT, PT, -R13, RZ, RZ ;  /* 0x000000ff0d037210 */ /* 0x000fe20007ffe1ff */
[----:B------:R-:W-:Y:S01]  /*2750*/  DMUL.RP R8, R14, R8 ;  /* 0x000000080e087228 */ /* 0x000fe20000008000 */
[----:B------:R-:W-:-:S06]  /*2760*/  MOV R2, RZ ;  /* 0x000000ff00027202 */ /* 0x000fcc0000000f00 */
[----:B------:R-:W-:-:S03]  /*2770*/  DFMA R2, R16, -R2, R14 ;  /* 0x800000021002722b */ /* 0x000fc6000000000e */
[----:B------:R-:W-:-:S03]  /*2780*/  LOP3.LUT R11, R9, R11, RZ, 0x3c, !PT ;  /* 0x0000000b090b7212 */ /* 0x000fc600078e3cff */
[----:B------:R-:W-:-:S04]  /*2790*/  IADD3 R2, PT, PT, -R13, -0x43300000, RZ ;  /* 0xbcd000000d027810 */ /* 0x000fc80007ffe1ff */
[----:B------:R-:W-:-:S04]  /*27a0*/  FSETP.NEU.AND P0, PT, |R3|, R2, PT ;  /* 0x000000020300720b */ /* 0x000fc80003f0d200 */
[----:B------:R-:W-:Y:S02]  /*27b0*/  FSEL R16, R8, R16, !P0 ;  /* 0x0000001008107208 */ /* 0x000fe40004000000 */
[----:B------:R-:W-:Y:S01]  /*27c0*/  FSEL R17, R11, R17, !P0 ;  /* 0x000000110b117208 */ /* 0x000fe20004000000 */
[----:B------:R-:W-:Y:S06]  /*27d0*/  BRA `(.L_x_5) ;  /* 0x0000000000547947 */ /* 0x000fec0003800000 */
.L_x_4:
[----:B------:R-:W-:-:S14]  /*27e0*/  DSETP.NAN.AND P0, PT, R8, R8, PT ;  /* 0x000000080800722a */ /* 0x000fdc0003f08000 */
[----:B------:R-:W-:Y:S05]  /*27f0*/  @P0 BRA `(.L_x_6) ;  /* 0x0000000000440947 */ /* 0x000fea0003800000 */
[----:B------:R-:W-:-:S14]  /*2800*/  DSETP.NAN.AND P0, PT, R10, R10, PT ;  /* 0x0000000a0a00722a */ /* 0x000fdc0003f08000 */
[----:B------:R-:W-:Y:S05]  /*2810*/  @P0 BRA `(.L_x_7) ;  /* 0x0000000000300947 */ /* 0x000fea0003800000 */
[----:B------:R-:W-:Y:S02]  /*2820*/  ISETP.NE.AND P0, PT, R23, R22, PT ;  /* 0x000000161700720c */ /* 0x000fe40003f05270 */
[----:B------:R-:W-:Y:S02]  /*2830*/  MOV R16, 0x0 ;  /* 0x0000000000107802 */ /* 0x000fe40000000f00 */
[----:B------:R-:W-:-:S09]  /*2840*/  MOV R17, 0xfff80000 ;  /* 0xfff8000000117802 */ /* 0x000fd20000000f00 */
[----:B------:R-:W-:Y:S05]  /*2850*/  @!P0 BRA `(.L_x_5) ;  /* 0x0000000000348947 */ /* 0x000fea0003800000 */
[----:B------:R-:W-:Y:S02]  /*2860*/  ISETP.NE.AND P0, PT, R23, 0x7ff00000, PT ;  /* 0x7ff000001700780c */ /* 0x000fe40003f05270 */
[----:B------:R-:W-:Y:S02]  /*2870*/  LOP3.LUT R17, R9, 0x80000000, R11, 0x48, !PT ;  /* 0x8000000009117812 */ /* 0x000fe400078e480b */
[----:B------:R-:W-:-:S13]  /*2880*/  ISETP.EQ.OR P0, PT, R22, RZ, !P0 ;  /* 0x000000ff1600720c */ /* 0x000fda0004702670 */
[----:B------:R-:W-:Y:S02]  /*2890*/  @P0 LOP3.LUT R2, R17, 0x7ff00000, RZ, 0xfc, !PT ;  /* 0x7ff0000011020812 */ /* 0x000fe400078efcff */
[----:B------:R-:W-:Y:S02]  /*28a0*/  @!P0 MOV R16, RZ ;  /* 0x000000ff00108202 */ /* 0x000fe40000000f00 */
[----:B------:R-:W-:Y:S02]  /*28b0*/  @P0 MOV R16, RZ ;  /* 0x000000ff00100202 */ /* 0x000fe40000000f00 */
[----:B------:R-:W-:Y:S01]  /*28c0*/  @P0 MOV R17, R2 ;  /* 0x0000000200110202 */ /* 0x000fe20000000f00 */
[----:B------:R-:W-:Y:S06]  /*28d0*/  BRA `(.L_x_5) ;  /* 0x0000000000147947 */ /* 0x000fec0003800000 */
.L_x_7:
[----:B------:R-:W-:Y:S02]  /*28e0*/  LOP3.LUT R17, R11, 0x80000, RZ, 0xfc, !PT ;  /* 0x000800000b117812 */ /* 0x000fe400078efcff */
[----:B------:R-:W-:Y:S01]  /*28f0*/  MOV R16, R10 ;  /* 0x0000000a00107202 */ /* 0x000fe20000000f00 */
[----:B------:R-:W-:Y:S06]  /*2900*/  BRA `(.L_x_5) ;  /* 0x0000000000087947 */ /* 0x000fec0003800000 */
.L_x_6:
[----:B------:R-:W-:Y:S02]  /*2910*/  LOP3.LUT R17, R9, 0x80000, RZ, 0xfc, !PT ;  /* 0x0008000009117812 */ /* 0x000fe400078efcff */
[----:B------:R-:W-:-:S07]  /*2920*/  MOV R16, R8 ;  /* 0x0000000800107202 */ /* 0x000fce0000000f00 */
.L_x_5:
[----:B------:R-:W-:Y:S02]  /*2930*/  MOV R13, 0x0 ;  /* 0x00000000000d7802 */ /* 0x000fe40000000f00 */
[----:B------:R-:W-:Y:S02]  /*2940*/  MOV R2, R16 ;  /* 0x0000001000027202 */ /* 0x000fe40000000f00 */
[----:B------:R-:W-:Y:S01]  /*2950*/  MOV R3, R17 ;  /* 0x0000001100037202 */ /* 0x000fe20000000f00 */
[----:B------:R-:W-:Y:S06]  /*2960*/  RET.REL.NODEC R12 `(_Z14global_order_1PdPiS0_S0_i) ;  /* 0xffffffd40ca47950 */ /* 0x000fec0003c3ffff */
.L_x_8:
[----:B------:R-:W-:-:S00]  /*2970*/  BRA `(.L_x_8) ;  /* 0xfffffffc00fc7947 */ /* 0x000fc0000383ffff */
[----:B------:R-:W-:-:S00]  /*2980*/  NOP ;  /* 0x0000000000007918 */ /* 0x000fc00000000000 */
[----:B------:R-:W-:-:S00]  /*2990*/  NOP ;  /* 0x0000000000007918 */ /* 0x000fc00000000000 */
[----:B------:R-:W-:-:S00]  /*29a0*/  NOP ;  /* 0x0000000000007918 */ /* 0x000fc00000000000 */
[----:B------:R-:W-:-:S00]  /*29b0*/  NOP ;  /* 0x0000000000007918 */ /* 0x000fc00000000000 */
[----:B------:R-:W-:-:S00]  /*29c0*/  NOP ;  /* 0x0000000000007918 */ /* 0x000fc00000000000 */
[----:B------:R-:W-:-:S00]  /*29d0*/  NOP ;  /* 0x0000000000007918 */ /* 0x000fc00000000000 */
[----:B------:R-:W-:-:S00]  /*29e0*/  NOP ;  /* 0x0000000000007918 */ /* 0x000fc00000000000 */
[----:B------:R-:W-:-:S00]  /*29f0*/  NOP ;  /* 0x0000000000007918 */ /* 0x000fc00000000000 */
.L_x_9:


//--------------------- .nv.shared.reserved.0     --------------------------
	.section	.nv.shared.reserved.0,"aw",@nobits
	.weak		__nv_reservedSMEM_offset_0_alias
	.size		__nv_reservedSMEM_offset_0_alias, 0, 64
	.other		__nv_reservedSMEM_offset_0_alias,@"STO_CUDA_RESERVED_SHARED STV_DEFAULT"
__nv_reservedSMEM_offset_0_alias:
	.zero		0
	.zero		64


//--------------------- .nv.constant0._Z14global_order_1PdPiS0_S0_i --------------------------
	.section	.nv.constant0._Z14global_order_1PdPiS0_S0_i,"a",@progbits
	.sectionflags	@""
	.align	4
.nv.constant0._Z14global_order_1PdPiS0_S0_i:
	.zero		932


//--------------------- SYMBOLS --------------------------

	.type		.nv.reservedSmem.offset0,@object
	.size		.nv.reservedSmem.offset0,0x4
